	.headerflags	@"EF_CUDA_TEXMODE_UNIFIED EF_CUDA_64BIT_ADDRESS EF_CUDA_ACCELERATORS EF_CUDA_SM90 EF_CUDA_VIRTUAL_SM(EF_CUDA_SM90)"
	.elftype	@"ET_EXEC"


//--------------------- .nv.info                  --------------------------
	.section	.nv.info,"",@"SHT_CUDA_INFO"
	.align	4


	//----- nvinfo : EIATTR_REGCOUNT
	.align		4
        /*0000*/ 	.byte	0x04, 0x2f
        /*0002*/ 	.short	(.L_3 - .L_2)
	.align		4
.L_2:
        /*0004*/ 	.word	index@(triton_poi_fused__native_batch_norm_legit_no_training_convolution_relu_22)
        /*0008*/ 	.word	0x00000016


	//----- nvinfo : EIATTR_MIN_STACK_SIZE
	.align		4
.L_3:
        /*000c*/ 	.byte	0x04, 0x12
        /*000e*/ 	.short	(.L_5 - .L_4)
	.align		4
.L_4:
        /*0010*/ 	.word	index@(triton_poi_fused__native_batch_norm_legit_no_training_convolution_relu_22)
        /*0014*/ 	.word	0x00000000


	//----- nvinfo : EIATTR_FRAME_SIZE
	.align		4
.L_5:
        /*0018*/ 	.byte	0x04, 0x11
        /*001a*/ 	.short	(.L_7 - .L_6)
	.align		4
.L_6:
        /*001c*/ 	.word	index@(triton_poi_fused__native_batch_norm_legit_no_training_convolution_relu_22)
        /*0020*/ 	.word	0x00000000


	//----- nvinfo : EIATTR_MIN_STACK_SIZE
	.align		4
.L_7:
        /*0024*/ 	.byte	0x04, 0x12
        /*0026*/ 	.short	(.L_9 - .L_8)
	.align		4
.L_8:
        /*0028*/ 	.word	index@(triton_poi_fused__native_batch_norm_legit_no_training_convolution_relu_22)
        /*002c*/ 	.word	0x00000000
.L_9:


//--------------------- .nv.info.triton_poi_fused__native_batch_norm_legit_no_training_convolution_relu_22 --------------------------
	.section	.nv.info.triton_poi_fused__native_batch_norm_legit_no_training_convolution_relu_22,"",@"SHT_CUDA_INFO"
	.sectionflags	@""
	.align	4


	//----- nvinfo : EIATTR_CUDA_API_VERSION
	.align		4
        /*0000*/ 	.byte	0x04, 0x37
        /*0002*/ 	.short	(.L_11 - .L_10)
.L_10:
        /*0004*/ 	.word	0x0000007c


	//----- nvinfo : EIATTR_KPARAM_INFO
	.align		4
.L_11:
        /*0008*/ 	.byte	0x04, 0x17
        /*000a*/ 	.short	(.L_13 - .L_12)
.L_12:
        /*000c*/ 	.word	0x00000000
        /*0010*/ 	.short	0x0007
        /*0012*/ 	.short	0x0038
        /*0014*/ 	.byte	0x00, 0xf0, 0x11, 0x00


	//----- nvinfo : EIATTR_KPARAM_INFO
	.align		4
.L_13:
        /*0018*/ 	.byte	0x04, 0x17
        /*001a*/ 	.short	(.L_15 - .L_14)
.L_14:
        /*001c*/ 	.word	0x00000000
        /*0020*/ 	.short	0x0006
        /*0022*/ 	.short	0x0030
        /*0024*/ 	.byte	0x00, 0xf4, 0x21, 0x00


	//----- nvinfo : EIATTR_KPARAM_INFO
	.align		4
.L_15:
        /*0028*/ 	.byte	0x04, 0x17
        /*002a*/ 	.short	(.L_17 - .L_16)
.L_16:
        /*002c*/ 	.word	0x00000000
        /*0030*/ 	.short	0x0005
        /*0032*/ 	.short	0x0028
        /*0034*/ 	.byte	0x00, 0xf4, 0x21, 0x00


	//----- nvinfo : EIATTR_KPARAM_INFO
	.align		4
.L_17:
        /*0038*/ 	.byte	0x04, 0x17
        /*003a*/ 	.short	(.L_19 - .L_18)
.L_18:
        /*003c*/ 	.word	0x00000000
        /*0040*/ 	.short	0x0004
        /*0042*/ 	.short	0x0020
        /*0044*/ 	.byte	0x00, 0xf4, 0x21, 0x00


	//----- nvinfo : EIATTR_KPARAM_INFO
	.align		4
.L_19:
        /*0048*/ 	.byte	0x04, 0x17
        /*004a*/ 	.short	(.L_21 - .L_20)
.L_20:
        /*004c*/ 	.word	0x00000000
        /*0050*/ 	.short	0x0003
        /*0052*/ 	.short	0x0018
        /*0054*/ 	.byte	0x00, 0xf4, 0x21, 0x00


	//----- nvinfo : EIATTR_KPARAM_INFO
	.align		4
.L_21:
        /*0058*/ 	.byte	0x04, 0x17
        /*005a*/ 	.short	(.L_23 - .L_22)
.L_22:
        /*005c*/ 	.word	0x00000000
        /*0060*/ 	.short	0x0002
        /*0062*/ 	.short	0x0010
        /*0064*/ 	.byte	0x00, 0xf4, 0x21, 0x00


	//----- nvinfo : EIATTR_KPARAM_INFO
	.align		4
.L_23:
        /*0068*/ 	.byte	0x04, 0x17
        /*006a*/ 	.short	(.L_25 - .L_24)
.L_24:
        /*006c*/ 	.word	0x00000000
        /*0070*/ 	.short	0x0001
        /*0072*/ 	.short	0x0008
        /*0074*/ 	.byte	0x00, 0xf4, 0x21, 0x00


	//----- nvinfo : EIATTR_KPARAM_INFO
	.align		4
.L_25:
        /*0078*/ 	.byte	0x04, 0x17
        /*007a*/ 	.short	(.L_27 - .L_26)
.L_26:
        /*007c*/ 	.word	0x00000000
        /*0080*/ 	.short	0x0000
        /*0082*/ 	.short	0x0000
        /*0084*/ 	.byte	0x00, 0xf4, 0x21, 0x00


	//----- nvinfo : EIATTR_SPARSE_MMA_MASK
	.align		4
.L_27:
        /*0088*/ 	.byte	0x03, 0x50
        /*008a*/ 	.short	0x0000


	//----- nvinfo : EIATTR_MAXREG_COUNT
	.align		4
        /*008c*/ 	.byte	0x03, 0x1b
        /*008e*/ 	.short	0x00ff


	//----- nvinfo : EIATTR_EXIT_INSTR_OFFSETS
	.align		4
        /*0090*/ 	.byte	0x04, 0x1c
        /*0092*/ 	.short	(.L_29 - .L_28)


	//   ....[0]....
.L_28:
        /*0094*/ 	.word	0x000003b0


	//----- nvinfo : EIATTR_REQNTID
	.align		4
.L_29:
        /*0098*/ 	.byte	0x04, 0x10
        /*009a*/ 	.short	(.L_31 - .L_30)
.L_30:
        /*009c*/ 	.word	0x00000100
        /*00a0*/ 	.word	0x00000001
        /*00a4*/ 	.word	0x00000001


	//----- nvinfo : EIATTR_CBANK_PARAM_SIZE
	.align		4
.L_31:
        /*00a8*/ 	.byte	0x03, 0x19
        /*00aa*/ 	.short	0x003c


	//----- nvinfo : EIATTR_PARAM_CBANK
	.align		4
        /*00ac*/ 	.byte	0x04, 0x0a
        /*00ae*/ 	.short	(.L_33 - .L_32)
	.align		4
.L_32:
        /*00b0*/ 	.word	index@(.nv.constant0.triton_poi_fused__native_batch_norm_legit_no_training_convolution_relu_22)
        /*00b4*/ 	.short	0x0210
        /*00b6*/ 	.short	0x003c


	//----- nvinfo : EIATTR_SW_WAR
	.align		4
.L_33:
        /*00b8*/ 	.byte	0x04, 0x36
        /*00ba*/ 	.short	(.L_35 - .L_34)
.L_34:
        /*00bc*/ 	.word	0x00000008
.L_35:


//--------------------- .nv.callgraph             --------------------------
	.section	.nv.callgraph,"",@"SHT_CUDA_CALLGRAPH"
	.align	4
	.sectionentsize	8
	.align		4
        /*0000*/ 	.word	0x00000000
	.align		4
        /*0004*/ 	.word	0xffffffff
	.align		4
        /*0008*/ 	.word	0x00000000
	.align		4
        /*000c*/ 	.word	0xfffffffe
	.align		4
        /*0010*/ 	.word	0x00000000
	.align		4
        /*0014*/ 	.word	0xfffffffd
	.align		4
        /*0018*/ 	.word	0x00000000
	.align		4
        /*001c*/ 	.word	0xfffffffc


//--------------------- .nv.constant4             --------------------------
	.section	.nv.constant4,"a",@progbits
	.align	8
	.align		8
.nv.constant4:
        /*0000*/ 	.dword	_$_str
	.align		8
        /*0008*/ 	.dword	_$_str_$_2


//--------------------- .text.triton_poi_fused__native_batch_norm_legit_no_training_convolution_relu_22 --------------------------
	.section	.text.triton_poi_fused__native_batch_norm_legit_no_training_convolution_relu_22,"ax",@progbits
	.align	128
        .global         triton_poi_fused__native_batch_norm_legit_no_training_convolution_relu_22
        .type           triton_poi_fused__native_batch_norm_legit_no_training_convolution_relu_22,@function
        .size           triton_poi_fused__native_batch_norm_legit_no_training_convolution_relu_22,(.L_x_1 - triton_poi_fused__native_batch_norm_legit_no_training_convolution_relu_22)
        .other          triton_poi_fused__native_batch_norm_legit_no_training_convolution_relu_22,@"STO_CUDA_ENTRY STV_DEFAULT"
triton_poi_fused__native_batch_norm_legit_no_training_convolution_relu_22:
.text.triton_poi_fused__native_batch_norm_legit_no_training_convolution_relu_22:
[----:B------:R-:W-:Y:S01]  /*0000*/  LDC R1, c[0x0][0x28] ;  /* 0x00000a00ff017b82 */ /* 0x000fe20000000800 */
[----:B------:R-:W1:Y:S07]  /*0010*/  S2R R0, SR_TID.X ;  /* 0x0000000000007919 */ /* 0x000e6e0000002100 */
[----:B------:R-:W2:Y:S01]  /*0020*/  LDC.64 R14, c[0x0][0x228] ;  /* 0x00008a00ff0e7b82 */ /* 0x000ea20000000a00 */
[----:B------:R-:W-:Y:S01]  /*0030*/  ULDC.64 UR4, c[0x0][0x208] ;  /* 0x0000820000047ab9 */ /* 0x000fe20000000a00 */
[----:B------:R-:W3:Y:S06]  /*0040*/  S2R R5, SR_CTAID.X ;  /* 0x0000000000057919 */ /* 0x000eec0000002500 */
[----:B------:R-:W4:Y:S08]  /*0050*/  LDC.64 R10, c[0x0][0x218] ;  /* 0x00008600ff0a7b82 */ /* 0x000f300000000a00 */
[----:B------:R-:W5:Y:S08]  /*0060*/  LDC.64 R12, c[0x0][0x220] ;  /* 0x00008800ff0c7b82 */ /* 0x000f700000000a00 */
[----:B------:R-:W5:Y:S01]  /*0070*/  LDC.64 R16, c[0x0][0x230] ;  /* 0x00008c00ff107b82 */ /* 0x000f620000000a00 */
[----:B-1----:R-:W-:-:S02]  /*0080*/  SHF.L.U32 R0, R0, 0x1, RZ ;  /* 0x0000000100007819 */ /* 0x002fc400000006ff */
[----:B---3--:R-:W-:Y:S02]  /*0090*/  SHF.R.S32.HI R3, RZ, 0x16, R5 ;  /* 0x00000016ff037819 */ /* 0x008fe40000011405 */
[----:B------:R-:W-:Y:S02]  /*00a0*/  LOP3.LUT R0, R0, 0x1fe, RZ, 0xc0, !PT ;  /* 0x000001fe00007812 */ /* 0x000fe400078ec0ff */
[----:B------:R-:W-:Y:S02]  /*00b0*/  SGXT R3, R3, 0x1 ;  /* 0x000000010303781a */ /* 0x000fe40000000200 */
[----:B------:R-:W-:Y:S02]  /*00c0*/  LEA R0, R5, R0, 0x9 ;  /* 0x0000000005007211 */ /* 0x000fe400078e48ff */
[----:B------:R-:W1:Y:S02]  /*00d0*/  LDC.64 R4, c[0x0][0x238] ;  /* 0x00008e00ff047b82 */ /* 0x000e640000000a00 */
[----:B------:R-:W-:-:S04]  /*00e0*/  LEA.HI R3, R3, R0, RZ, 0x8 ;  /* 0x0000000003037211 */ /* 0x000fc800078f40ff */
[----:B------:R-:W-:-:S04]  /*00f0*/  SHF.R.S32.HI R3, RZ, 0x8, R3 ;  /* 0x00000008ff037819 */ /* 0x000fc80000011403 */
[----:B------:R-:W-:-:S04]  /*0100*/  LEA.HI R2, R3, R3, RZ, 0x7 ;  /* 0x0000000303027211 */ /* 0x000fc800078f38ff */
[----:B------:R-:W-:-:S04]  /*0110*/  LOP3.LUT R2, R2, 0xffffff80, RZ, 0xc0, !PT ;  /* 0xffffff8002027812 */ /* 0x000fc800078ec0ff */
[----:B------:R-:W-:Y:S02]  /*0120*/  IADD3 R19, R3, -R2, RZ ;  /* 0x8000000203137210 */ /* 0x000fe40007ffe0ff */
[----:B------:R-:W3:Y:S03]  /*0130*/  LDC.64 R2, c[0x0][0x210] ;  /* 0x00008400ff027b82 */ /* 0x000ee60000000a00 */
[----:B--2---:R-:W-:-:S05]  /*0140*/  IMAD.WIDE R14, R19, 0x4, R14 ;  /* 0x00000004130e7825 */ /* 0x004fca00078e020e */
[----:B------:R2:W2:Y:S01]  /*0150*/  LDG.E.EL R18, desc[UR4][R14.64] ;  /* 0x000000040e127981 */ /* 0x0004a2000c2e1900 */
[----:B----4-:R-:W-:-:S04]  /*0160*/  IMAD.WIDE R10, R19, 0x4, R10 ;  /* 0x00000004130a7825 */ /* 0x010fc800078e020a */
[----:B-----5:R-:W-:Y:S01]  /*0170*/  IMAD.WIDE R12, R19, 0x4, R12 ;  /* 0x00000004130c7825 */ /* 0x020fe200078e020c */
[----:B------:R4:W5:Y:S04]  /*0180*/  LDG.E.EL R8, desc[UR4][R10.64] ;  /* 0x000000040a087981 */ /* 0x000968000c2e1900 */
[----:B------:R-:W5:Y:S01]  /*0190*/  LDG.E.EL R9, desc[UR4][R12.64] ;  /* 0x000000040c097981 */ /* 0x000f62000c2e1900 */
[----:B---3--:R-:W-:-:S05]  /*01a0*/  IMAD.WIDE R2, R0, 0x4, R2 ;  /* 0x0000000400027825 */ /* 0x008fca00078e0202 */
[----:B------:R-:W5:Y:S01]  /*01b0*/  LDG.E.64 R6, desc[UR4][R2.64] ;  /* 0x0000000402067981 */ /* 0x000f62000c1e1b00 */
[----:B0-2---:R-:W-:-:S04]  /*01c0*/  IMAD.WIDE R14, R19, 0x4, R16 ;  /* 0x00000004130e7825 */ /* 0x005fc800078e0210 */
[----:B-1----:R-:W-:Y:S02]  /*01d0*/  IMAD.WIDE R16, R19, 0x4, R4 ;  /* 0x0000000413107825 */ /* 0x002fe400078e0204 */
[----:B------:R-:W2:Y:S01]  /*01e0*/  LDG.E.EL R14, desc[UR4][R14.64] ;  /* 0x000000040e0e7981 */ /* 0x000ea2000c2e1900 */
[----:B----4-:R-:W-:Y:S01]  /*01f0*/  HFMA2.MMA R10, -RZ, RZ, 1.625, 0 ;  /* 0x3e800000ff0a7435 */ /* 0x010fe200000001ff */
[----:B------:R-:W0:Y:S02]  /*0200*/  LDC.64 R4, c[0x0][0x240] ;  /* 0x00009000ff047b82 */ /* 0x000e240000000a00 */
[----:B------:R-:W2:Y:S01]  /*0210*/  LDG.E.EL R17, desc[UR4][R16.64] ;  /* 0x0000000410117981 */ /* 0x000ea2000c2e1900 */
[----:B0-----:R-:W-:-:S04]  /*0220*/  IMAD.WIDE R4, R0, 0x4, R4 ;  /* 0x0000000400047825 */ /* 0x001fc800078e0204 */
[----:B------:R-:W-:-:S04]  /*0230*/  FADD R18, R18, 9.9999997473787516356e-06 ;  /* 0x3727c5ac12127421 */ /* 0x000fc80000000000 */
[----:B------:R-:W0:Y:S02]  /*0240*/  MUFU.SQRT R19, R18 ;  /* 0x0000001200137308 */ /* 0x000e240000002000 */
[C---:B0-----:R-:W-:Y:S02]  /*0250*/  FSETP.GT.AND P0, PT, R19.reuse, 8.50705917302346158658e+37, PT ;  /* 0x7e8000001300780b */ /* 0x041fe40003f04000 */
[----:B------:R-:W-:-:S11]  /*0260*/  FSETP.GEU.AND P1, PT, R19, 1.175494350822287508e-38, PT ;  /* 0x008000001300780b */ /* 0x000fd60003f2e000 */
[----:B------:R-:W-:-:S04]  /*0270*/  @P0 FMUL R19, R19, 0.25 ;  /* 0x3e80000013130820 */ /* 0x000fc80000400000 */
[----:B------:R-:W-:-:S06]  /*0280*/  @!P1 FMUL R19, R19, 16777216 ;  /* 0x4b80000013139820 */ /* 0x000fcc0000400000 */
[----:B------:R-:W0:Y:S01]  /*0290*/  MUFU.RCP R19, R19 ;  /* 0x0000001300137308 */ /* 0x000e220000001000 */
[----:B------:R-:W-:Y:S01]  /*02a0*/  FSEL R10, R10, 1, P0 ;  /* 0x3f8000000a0a7808 */ /* 0x000fe20000000000 */
[--C-:B-----5:R-:W-:Y:S01]  /*02b0*/  FADD R6, R6, R8.reuse ;  /* 0x0000000806067221 */ /* 0x120fe20000000000 */
[----:B------:R-:W-:-:S03]  /*02c0*/  FADD R7, R7, R8 ;  /* 0x0000000807077221 */ /* 0x000fc60000000000 */
[----:B------:R-:W-:Y:S01]  /*02d0*/  @!P1 FMUL R10, R10, 16777216 ;  /* 0x4b8000000a0a9820 */ /* 0x000fe20000400000 */
[C---:B------:R-:W-:Y:S01]  /*02e0*/  FADD R8, -R9.reuse, R6 ;  /* 0x0000000609087221 */ /* 0x040fe20000000100 */
[----:B------:R-:W-:Y:S02]  /*02f0*/  FADD R9, -R9, R7 ;  /* 0x0000000709097221 */ /* 0x000fe40000000100 */
[----:B0-----:R-:W-:-:S04]  /*0300*/  FMUL R10, R19, R10 ;  /* 0x0000000a130a7220 */ /* 0x001fc80000400000 */
[-C--:B------:R-:W-:Y:S01]  /*0310*/  FMUL R8, R8, R10.reuse ;  /* 0x0000000a08087220 */ /* 0x080fe20000400000 */
[----:B------:R-:W-:-:S03]  /*0320*/  FMUL R10, R9, R10 ;  /* 0x0000000a090a7220 */ /* 0x000fc60000400000 */
[C-C-:B--2---:R-:W-:Y:S01]  /*0330*/  FFMA R8, R14.reuse, R8, R17.reuse ;  /* 0x000000080e087223 */ /* 0x144fe20000000011 */
[----:B------:R-:W-:-:S04]  /*0340*/  FFMA R10, R14, R10, R17 ;  /* 0x0000000a0e0a7223 */ /* 0x000fc80000000011 */
[----:B------:R-:W-:Y:S02]  /*0350*/  FSETP.GEU.AND P0, PT, R8, RZ, PT ;  /* 0x000000ff0800720b */ /* 0x000fe40003f0e000 */
[----:B------:R-:W-:Y:S02]  /*0360*/  FSETP.GEU.AND P1, PT, R10, RZ, PT ;  /* 0x000000ff0a00720b */ /* 0x000fe40003f2e000 */
[----:B------:R-:W-:Y:S02]  /*0370*/  FSEL R8, R8, RZ, P0 ;  /* 0x000000ff08087208 */ /* 0x000fe40000000000 */
[----:B------:R-:W-:Y:S01]  /*0380*/  FSEL R9, R10, RZ, P1 ;  /* 0x000000ff0a097208 */ /* 0x000fe20000800000 */
[----:B------:R-:W-:Y:S04]  /*0390*/  STG.E.64 desc[UR4][R2.64], R6 ;  /* 0x0000000602007986 */ /* 0x000fe8000c101b04 */
[----:B------:R-:W-:Y:S01]  /*03a0*/  STG.E.64 desc[UR4][R4.64], R8 ;  /* 0x0000000804007986 */ /* 0x000fe2000c101b04 */
[----:B------:R-:W-:Y:S05]  /*03b0*/  EXIT ;  /* 0x000000000000794d */ /* 0x000fea0003800000 */
.L_x_0:
[----:B------:R-:W-:-:S00]  /*03c0*/  BRA `(.L_x_0) ;  /* 0xfffffffc00fc7947 */ /* 0x000fc0000383ffff */
[----:B------:R-:W-:-:S00]  /*03d0*/  NOP ;  /* 0x0000000000007918 */ /* 0x000fc00000000000 */
        /* <DEDUP_REMOVED lines=10> */
.L_x_1:


//--------------------- .nv.global.init           --------------------------
	.section	.nv.global.init,"aw",@progbits
.nv.global.init:
	.type		_$_str,@object
	.size		_$_str,(_$_str_$_2 - _$_str)
_$_str:
        /*0000*/ 	.byte	0x5f, 0x5f, 0x43, 0x55, 0x44, 0x41, 0x5f, 0x46, 0x54, 0x5a, 0x00
	.type		_$_str_$_2,@object
	.size		_$_str_$_2,(.L_1 - _$_str_$_2)
_$_str_$_2:
        /*000b*/ 	.byte	0x5f, 0x5f, 0x43, 0x55, 0x44, 0x41, 0x5f, 0x50, 0x52, 0x45, 0x43, 0x5f, 0x53, 0x51, 0x52, 0x54
        /*001b*/ 	.byte	0x00
.L_1:


//--------------------- .nv.constant0.triton_poi_fused__native_batch_norm_legit_no_training_convolution_relu_22 --------------------------
	.section	.nv.constant0.triton_poi_fused__native_batch_norm_legit_no_training_convolution_relu_22,"a",@progbits
	.sectionflags	@""
	.align	4
.nv.constant0.triton_poi_fused__native_batch_norm_legit_no_training_convolution_relu_22:
	.zero		588
